//
// Generated by NVIDIA NVVM Compiler
//
// Compiler Build ID: CL-36424714
// Cuda compilation tools, release 13.0, V13.0.88
// Based on NVVM 20.0.0
//

.version 9.0
.target sm_100
.address_size 64

	// .globl	_Z13F_mish_kernelPfS_
.global .align 4 .b8 x[256];
.global .align 4 .b8 exp_x[256];
.global .align 4 .b8 one_plus_exp[256];
.global .align 4 .b8 softplus[256];
.global .align 4 .b8 sp_2[256];
.global .align 4 .b8 exp_2sp[256];
.global .align 4 .b8 tanh_num[256];
.global .align 4 .b8 tanh_den[256];
.global .align 4 .b8 tanh_out[256];
.global .align 4 .b8 result[256];

.visible .entry _Z13F_mish_kernelPfS_(
	.param .u64 .ptr .align 1 _Z13F_mish_kernelPfS__param_0,
	.param .u64 .ptr .align 1 _Z13F_mish_kernelPfS__param_1
)
{
	.reg .pred 	%p<4>;
	.reg .b32 	%r<11>;
	.reg .b32 	%f<14>;
	.reg .b64 	%rd<40>;

	ld.param.u64 	%rd1, [_Z13F_mish_kernelPfS__param_0];
	ld.param.u64 	%rd2, [_Z13F_mish_kernelPfS__param_1];
	mov.u32 	%r3, %tid.y;
	mov.u32 	%r4, %ctaid.y;
	mov.u32 	%r5, %ntid.y;
	mad.lo.s32 	%r1, %r4, %r5, %r3;
	mov.u32 	%r6, %tid.x;
	mov.u32 	%r7, %ctaid.x;
	mov.u32 	%r8, %ntid.x;
	mad.lo.s32 	%r2, %r7, %r8, %r6;
	setp.gt.u32 	%p1, %r1, 7;
	setp.gt.s32 	%p2, %r2, 7;
	or.pred  	%p3, %p1, %p2;
	@%p3 bra 	$L__BB0_2;
	cvta.to.global.u64 	%rd3, %rd1;
	cvta.to.global.u64 	%rd4, %rd2;
	shl.b32 	%r9, %r1, 3;
	add.s32 	%r10, %r9, %r2;
	mul.wide.s32 	%rd5, %r10, 4;
	add.s64 	%rd6, %rd3, %rd5;
	ld.global.f32 	%f1, [%rd6];
	mul.wide.u32 	%rd7, %r1, 32;
	mov.u64 	%rd8, x;
	add.s64 	%rd9, %rd8, %rd7;
	mul.wide.s32 	%rd10, %r2, 4;
	add.s64 	%rd11, %rd9, %rd10;
	st.global.f32 	[%rd11], %f1;
	mul.f32 	%f2, %f1, 0f3FB8AA3B;
	ex2.approx.f32 	%f3, %f2;
	mov.u64 	%rd12, exp_x;
	add.s64 	%rd13, %rd12, %rd7;
	add.s64 	%rd14, %rd13, %rd10;
	st.global.f32 	[%rd14], %f3;
	add.f32 	%f4, %f3, 0f3F800000;
	mov.u64 	%rd15, one_plus_exp;
	add.s64 	%rd16, %rd15, %rd7;
	add.s64 	%rd17, %rd16, %rd10;
	st.global.f32 	[%rd17], %f4;
	lg2.approx.f32 	%f5, %f4;
	mul.f32 	%f6, %f5, 0f3F317218;
	mov.u64 	%rd18, softplus;
	add.s64 	%rd19, %rd18, %rd7;
	add.s64 	%rd20, %rd19, %rd10;
	st.global.f32 	[%rd20], %f6;
	add.f32 	%f7, %f6, %f6;
	mov.u64 	%rd21, sp_2;
	add.s64 	%rd22, %rd21, %rd7;
	add.s64 	%rd23, %rd22, %rd10;
	st.global.f32 	[%rd23], %f7;
	mul.f32 	%f8, %f7, 0f3FB8AA3B;
	ex2.approx.f32 	%f9, %f8;
	mov.u64 	%rd24, exp_2sp;
	add.s64 	%rd25, %rd24, %rd7;
	add.s64 	%rd26, %rd25, %rd10;
	st.global.f32 	[%rd26], %f9;
	add.f32 	%f10, %f9, 0fBF800000;
	mov.u64 	%rd27, tanh_num;
	add.s64 	%rd28, %rd27, %rd7;
	add.s64 	%rd29, %rd28, %rd10;
	st.global.f32 	[%rd29], %f10;
	add.f32 	%f11, %f9, 0f3F800000;
	mov.u64 	%rd30, tanh_den;
	add.s64 	%rd31, %rd30, %rd7;
	add.s64 	%rd32, %rd31, %rd10;
	st.global.f32 	[%rd32], %f11;
	div.rn.f32 	%f12, %f10, %f11;
	mov.u64 	%rd33, tanh_out;
	add.s64 	%rd34, %rd33, %rd7;
	add.s64 	%rd35, %rd34, %rd10;
	st.global.f32 	[%rd35], %f12;
	mul.f32 	%f13, %f12, %f1;
	mov.u64 	%rd36, result;
	add.s64 	%rd37, %rd36, %rd7;
	add.s64 	%rd38, %rd37, %rd10;
	st.global.f32 	[%rd38], %f13;
	add.s64 	%rd39, %rd4, %rd5;
	st.global.f32 	[%rd39], %f13;
$L__BB0_2:
	ret;

}


// ===== COMPILED SASS (sm_100) =====

	.target	sm_100

	.elftype	@"ET_EXEC"


//--------------------- .note.nv.tkinfo           --------------------------
	.section	.note.nv.tkinfo,"",@"SHT_NOTE"
	.sectionflags	@"SHF_NOTE_NV_TKINFO"
	.tkinfo
        /*0018*/ 	.word	0x00000002
        /*0030*/ 	.string	""
        /*0030*/ 	.string	"ptxas"
        /*0030*/ 	.string	"Cuda compilation tools, release 13.0, V13.0.88"
        /*0030*/ 	.string	"Build cuda_13.0.r13.0/compiler.36424714_0"
        /*0030*/ 	.string	"-arch sm_100 -m 64 "



//--------------------- .note.nv.cuinfo           --------------------------
	.section	.note.nv.cuinfo,"",@"SHT_NOTE"
	.sectionflags	@"SHF_NOTE_NV_CUINFO"
        /*0018*/ 	.short	0x0002
        /*001a*/ 	.short	0x0064
        /*001c*/ 	.short	0x0082
	.zero		2


//--------------------- .nv.info                  --------------------------
	.section	.nv.info,"",@"SHT_CUDA_INFO"
	.align	4


	//----- nvinfo : EIATTR_REGCOUNT
	.align		4
        /*0000*/ 	.byte	0x04, 0x2f
        /*0002*/ 	.short	(.L_11 - .L_10)
	.align		4
.L_10:
        /*0004*/ 	.word	index@(_Z13F_mish_kernelPfS_)
        /*0008*/ 	.word	0x0000001e


	//----- nvinfo : EIATTR_FRAME_SIZE
	.align		4
.L_11:
        /*000c*/ 	.byte	0x04, 0x11
        /*000e*/ 	.short	(.L_13 - .L_12)
	.align		4
.L_12:
        /*0010*/ 	.word	index@($__internal_0_$__cuda_sm3x_div_rn_noftz_f32_slowpath)
        /*0014*/ 	.word	0x00000000


	//----- nvinfo : EIATTR_FRAME_SIZE
	.align		4
.L_13:
        /*0018*/ 	.byte	0x04, 0x11
        /*001a*/ 	.short	(.L_15 - .L_14)
	.align		4
.L_14:
        /*001c*/ 	.word	index@(_Z13F_mish_kernelPfS_)
        /*0020*/ 	.word	0x00000000


	//----- nvinfo : EIATTR_MIN_STACK_SIZE
	.align		4
.L_15:
        /*0024*/ 	.byte	0x04, 0x12
        /*0026*/ 	.short	(.L_17 - .L_16)
	.align		4
.L_16:
        /*0028*/ 	.word	index@(_Z13F_mish_kernelPfS_)
        /*002c*/ 	.word	0x00000000
.L_17:


//--------------------- .nv.compat                --------------------------
	.section	.nv.compat,"",@"SHT_CUDA_COMPAT_INFO"
	.align	4
        /*0000*/ 	.byte	0x02, 0x09, 0x00, 0x00, 0x02, 0x02, 0x01, 0x00, 0x02, 0x05, 0x05, 0x00, 0x03, 0x07, 0x01, 0x01
        /*0010*/ 	.byte	0x02, 0x03, 0x00, 0x00, 0x02, 0x06, 0x01, 0x00, 0x04, 0x0b, 0x08, 0x00, 0x01, 0x00, 0x00, 0x00
        /*0020*/ 	.byte	0x00, 0x00, 0x00, 0x00


//--------------------- .nv.info._Z13F_mish_kernelPfS_ --------------------------
	.section	.nv.info._Z13F_mish_kernelPfS_,"",@"SHT_CUDA_INFO"
	.sectionflags	@""
	.align	4


	//----- nvinfo : EIATTR_CUDA_API_VERSION
	.align		4
        /*0000*/ 	.byte	0x04, 0x37
        /*0002*/ 	.short	(.L_19 - .L_18)
.L_18:
        /*0004*/ 	.word	0x00000082


	//----- nvinfo : EIATTR_KPARAM_INFO
	.align		4
.L_19:
        /*0008*/ 	.byte	0x04, 0x17
        /*000a*/ 	.short	(.L_21 - .L_20)
.L_20:
        /*000c*/ 	.word	0x00000000
        /*0010*/ 	.short	0x0001
        /*0012*/ 	.short	0x0008
        /*0014*/ 	.byte	0x00, 0xf5, 0x21, 0x00


	//----- nvinfo : EIATTR_KPARAM_INFO
	.align		4
.L_21:
        /*0018*/ 	.byte	0x04, 0x17
        /*001a*/ 	.short	(.L_23 - .L_22)
.L_22:
        /*001c*/ 	.word	0x00000000
        /*0020*/ 	.short	0x0000
        /*0022*/ 	.short	0x0000
        /*0024*/ 	.byte	0x00, 0xf5, 0x21, 0x00


	//----- nvinfo : EIATTR_SPARSE_MMA_MASK
	.align		4
.L_23:
        /*0028*/ 	.byte	0x03, 0x50
        /*002a*/ 	.short	0x0000


	//----- nvinfo : EIATTR_MAXREG_COUNT
	.align		4
        /*002c*/ 	.byte	0x03, 0x1b
        /*002e*/ 	.short	0x00ff


	//----- nvinfo : EIATTR_MERCURY_ISA_VERSION
	.align		4
        /*0030*/ 	.byte	0x03, 0x5f
        /*0032*/ 	.short	0x0101


	//----- nvinfo : EIATTR_VRC_CTA_INIT_COUNT
	.align		4
        /*0034*/ 	.byte	0x02, 0x4a
	.zero		1
	.zero		1


	//----- nvinfo : EIATTR_EXIT_INSTR_OFFSETS
	.align		4
        /*0038*/ 	.byte	0x04, 0x1c
        /*003a*/ 	.short	(.L_25 - .L_24)


	//   ....[0]....
.L_24:
        /*003c*/ 	.word	0x000000b0


	//   ....[1]....
        /*0040*/ 	.word	0x000005a0


	//----- nvinfo : EIATTR_CRS_STACK_SIZE
	.align		4
.L_25:
        /*0044*/ 	.byte	0x04, 0x1e
        /*0046*/ 	.short	(.L_27 - .L_26)
.L_26:
        /*0048*/ 	.word	0x00000000


	//----- nvinfo : EIATTR_CBANK_PARAM_SIZE
	.align		4
.L_27:
        /*004c*/ 	.byte	0x03, 0x19
        /*004e*/ 	.short	0x0010


	//----- nvinfo : EIATTR_PARAM_CBANK
	.align		4
        /*0050*/ 	.byte	0x04, 0x0a
        /*0052*/ 	.short	(.L_29 - .L_28)
	.align		4
.L_28:
        /*0054*/ 	.word	index@(.nv.constant0._Z13F_mish_kernelPfS_)
        /*0058*/ 	.short	0x0380
        /*005a*/ 	.short	0x0010


	//----- nvinfo : EIATTR_SW_WAR
	.align		4
.L_29:
        /*005c*/ 	.byte	0x04, 0x36
        /*005e*/ 	.short	(.L_31 - .L_30)
.L_30:
        /*0060*/ 	.word	0x00000008
.L_31:


//--------------------- .nv.callgraph             --------------------------
	.section	.nv.callgraph,"",@"SHT_CUDA_CALLGRAPH"
	.align	4
	.sectionentsize	8
	.align		4
        /*0000*/ 	.word	0x00000000
	.align		4
        /*0004*/ 	.word	0xffffffff
	.align		4
        /*0008*/ 	.word	0x00000000
	.align		4
        /*000c*/ 	.word	0xfffffffe
	.align		4
        /*0010*/ 	.word	0x00000000
	.align		4
        /*0014*/ 	.word	0xfffffffd
	.align		4
        /*0018*/ 	.word	0x00000000
	.align		4
        /*001c*/ 	.word	0xfffffffc


//--------------------- .nv.constant4             --------------------------
	.section	.nv.constant4,"a",@progbits
	.align	8
	.align		8
.nv.constant4:
        /*0000*/ 	.dword	x
	.align		8
        /*0008*/ 	.dword	exp_x
	.align		8
        /*0010*/ 	.dword	one_plus_exp
	.align		8
        /*0018*/ 	.dword	softplus
	.align		8
        /*0020*/ 	.dword	sp_2
	.align		8
        /*0028*/ 	.dword	exp_2sp
	.align		8
        /*0030*/ 	.dword	tanh_num
	.align		8
        /*0038*/ 	.dword	tanh_den
	.align		8
        /*0040*/ 	.dword	tanh_out
	.align		8
        /*0048*/ 	.dword	result


//--------------------- .text._Z13F_mish_kernelPfS_ --------------------------
	.section	.text._Z13F_mish_kernelPfS_,"ax",@progbits
	.align	128
        .global         _Z13F_mish_kernelPfS_
        .type           _Z13F_mish_kernelPfS_,@function
        .size           _Z13F_mish_kernelPfS_,(.L_x_14 - _Z13F_mish_kernelPfS_)
        .other          _Z13F_mish_kernelPfS_,@"STO_CUDA_ENTRY STV_DEFAULT"
_Z13F_mish_kernelPfS_:
.text._Z13F_mish_kernelPfS_:
[----:B------:R-:W-:Y:S01]  /*0000*/  LDC R1, c[0x0][0x37c] ;  /* 0x0000df00ff017b82 */ /* 0x000fe20000000800 */
[----:B------:R-:W0:Y:S07]  /*0010*/  S2R R2, SR_TID.X ;  /* 0x0000000000027919 */ /* 0x000e2e0000002100 */
[----:B------:R-:W1:Y:S01]  /*0020*/  LDC R0, c[0x0][0x364] ;  /* 0x0000d900ff007b82 */ /* 0x000e620000000800 */
[----:B------:R-:W1:Y:S07]  /*0030*/  S2R R3, SR_TID.Y ;  /* 0x0000000000037919 */ /* 0x000e6e0000002200 */
[----:B------:R-:W0:Y:S08]  /*0040*/  S2UR UR5, SR_CTAID.X ;  /* 0x00000000000579c3 */ /* 0x000e300000002500 */
[----:B------:R-:W0:Y:S08]  /*0050*/  LDC R5, c[0x0][0x360] ;  /* 0x0000d800ff057b82 */ /* 0x000e300000000800 */
[----:B------:R-:W1:Y:S01]  /*0060*/  S2UR UR4, SR_CTAID.Y ;  /* 0x00000000000479c3 */ /* 0x000e620000002600 */
[----:B0-----:R-:W-:-:S05]  /*0070*/  IMAD R2, R5, UR5, R2 ;  /* 0x0000000505027c24 */ /* 0x001fca000f8e0202 */
[----:B------:R-:W-:Y:S01]  /*0080*/  ISETP.GT.AND P0, PT, R2, 0x7, PT ;  /* 0x000000070200780c */ /* 0x000fe20003f04270 */
[----:B-1----:R-:W-:-:S05]  /*0090*/  IMAD R3, R0, UR4, R3 ;  /* 0x0000000400037c24 */ /* 0x002fca000f8e0203 */
[----:B------:R-:W-:-:S13]  /*00a0*/  ISETP.GT.U32.OR P0, PT, R3, 0x7, P0 ;  /* 0x000000070300780c */ /* 0x000fda0000704470 */
[----:B------:R-:W-:Y:S05]  /*00b0*/  @P0 EXIT ;  /* 0x000000000000094d */ /* 0x000fea0003800000 */
[----:B------:R-:W0:Y:S01]  /*00c0*/  LDC.64 R8, c[0x0][0x380] ;  /* 0x0000e000ff087b82 */ /* 0x000e220000000a00 */
[----:B------:R-:W1:Y:S01]  /*00d0*/  LDCU.64 UR4, c[0x0][0x358] ;  /* 0x00006b00ff0477ac */ /* 0x000e620008000a00 */
[----:B------:R-:W-:-:S06]  /*00e0*/  LEA R4, R3, R2, 0x3 ;  /* 0x0000000203047211 */ /* 0x000fcc00078e18ff */
[----:B------:R-:W2:Y:S08]  /*00f0*/  LDC.64 R22, c[0x4][RZ] ;  /* 0x01000000ff167b82 */ /* 0x000eb00000000a00 */
[----:B------:R-:W3:Y:S01]  /*0100*/  LDC.64 R10, c[0x4][0x10] ;  /* 0x01000400ff0a7b82 */ /* 0x000ee20000000a00 */
[----:B0-----:R-:W-:-:S07]  /*0110*/  IMAD.WIDE R8, R4, 0x4, R8 ;  /* 0x0000000404087825 */ /* 0x001fce00078e0208 */
[----:B------:R-:W0:Y:S01]  /*0120*/  LDC.64 R12, c[0x4][0x18] ;  /* 0x01000600ff0c7b82 */ /* 0x000e220000000a00 */
[----:B-1----:R1:W4:Y:S01]  /*0130*/  LDG.E R5, desc[UR4][R8.64] ;  /* 0x0000000408057981 */ /* 0x002322000c1e1900 */
[----:B------:R-:W-:Y:S01]  /*0140*/  BSSY.RECONVERGENT B0, `(.L_x_0) ;  /* 0x0000039000007945 */ /* 0x000fe20003800200 */
[----:B--2---:R-:W-:-:S05]  /*0150*/  IMAD.WIDE.U32 R22, R3, 0x20, R22 ;  /* 0x0000002003167825 */ /* 0x004fca00078e0016 */
[----:B------:R-:W2:Y:S01]  /*0160*/  LDC.64 R14, c[0x4][0x20] ;  /* 0x01000800ff0e7b82 */ /* 0x000ea20000000a00 */
[----:B------:R-:W-:-:S07]  /*0170*/  IMAD.WIDE R22, R2, 0x4, R22 ;  /* 0x0000000402167825 */ /* 0x000fce00078e0216 */
[----:B-1----:R-:W1:Y:S01]  /*0180*/  LDC.64 R8, c[0x4][0x8] ;  /* 0x01000200ff087b82 */ /* 0x002e620000000a00 */
[----:B---3--:R-:W-:-:S04]  /*0190*/  IMAD.WIDE.U32 R10, R3, 0x20, R10 ;  /* 0x00000020030a7825 */ /* 0x008fc800078e000a */
[----:B------:R-:W-:-:S03]  /*01a0*/  IMAD.WIDE R10, R2, 0x4, R10 ;  /* 0x00000004020a7825 */ /* 0x000fc600078e020a */
[----:B------:R-:W3:Y:S01]  /*01b0*/  LDC.64 R16, c[0x4][0x28] ;  /* 0x01000a00ff107b82 */ /* 0x000ee20000000a00 */
[----:B0-----:R-:W-:-:S07]  /*01c0*/  IMAD.WIDE.U32 R12, R3, 0x20, R12 ;  /* 0x00000020030c7825 */ /* 0x001fce00078e000c */
[----:B------:R-:W0:Y:S01]  /*01d0*/  LDC.64 R18, c[0x4][0x30] ;  /* 0x01000c00ff127b82 */ /* 0x000e220000000a00 */
[----:B--2---:R-:W-:-:S04]  /*01e0*/  IMAD.WIDE.U32 R14, R3, 0x20, R14 ;  /* 0x00000020030e7825 */ /* 0x004fc800078e000e */
[----:B------:R-:W-:-:S03]  /*01f0*/  IMAD.WIDE R12, R2, 0x4, R12 ;  /* 0x00000004020c7825 */ /* 0x000fc600078e020c */
[----:B------:R-:W2:Y:S01]  /*0200*/  LDC.64 R20, c[0x4][0x38] ;  /* 0x01000e00ff147b82 */ /* 0x000ea20000000a00 */
[----:B-1----:R-:W-:-:S04]  /*0210*/  IMAD.WIDE.U32 R8, R3, 0x20, R8 ;  /* 0x0000002003087825 */ /* 0x002fc800078e0008 */
[----:B------:R-:W-:-:S04]  /*0220*/  IMAD.WIDE R14, R2, 0x4, R14 ;  /* 0x00000004020e7825 */ /* 0x000fc800078e020e */
[----:B---3--:R-:W-:-:S04]  /*0230*/  IMAD.WIDE.U32 R16, R3, 0x20, R16 ;  /* 0x0000002003107825 */ /* 0x008fc800078e0010 */
[----:B------:R-:W-:-:S04]  /*0240*/  IMAD.WIDE R8, R2, 0x4, R8 ;  /* 0x0000000402087825 */ /* 0x000fc800078e0208 */
[----:B0-----:R-:W-:-:S04]  /*0250*/  IMAD.WIDE.U32 R18, R3, 0x20, R18 ;  /* 0x0000002003127825 */ /* 0x001fc800078e0012 */
[----:B------:R-:W-:-:S04]  /*0260*/  IMAD.WIDE R16, R2, 0x4, R16 ;  /* 0x0000000402107825 */ /* 0x000fc800078e0210 */
[----:B--2---:R-:W-:-:S04]  /*0270*/  IMAD.WIDE.U32 R20, R3, 0x20, R20 ;  /* 0x0000002003147825 */ /* 0x004fc800078e0014 */
[----:B------:R-:W-:-:S04]  /*0280*/  IMAD.WIDE R18, R2, 0x4, R18 ;  /* 0x0000000402127825 */ /* 0x000fc800078e0212 */
[----:B------:R-:W-:-:S04]  /*0290*/  IMAD.WIDE R20, R2, 0x4, R20 ;  /* 0x0000000402147825 */ /* 0x000fc800078e0214 */
[----:B----4-:R-:W-:Y:S01]  /*02a0*/  FMUL R0, R5, 1.4426950216293334961 ;  /* 0x3fb8aa3b05007820 */ /* 0x010fe20000400000 */
[----:B------:R-:W-:Y:S04]  /*02b0*/  STG.E desc[UR4][R22.64], R5 ;  /* 0x0000000516007986 */ /* 0x000fe8000c101904 */
[----:B------:R-:W-:-:S13]  /*02c0*/  FSETP.GEU.AND P0, PT, R0, -126, PT ;  /* 0xc2fc00000000780b */ /* 0x000fda0003f0e000 */
[----:B------:R-:W-:-:S04]  /*02d0*/  @!P0 FMUL R0, R0, 0.5 ;  /* 0x3f00000000008820 */ /* 0x000fc80000400000 */
[----:B------:R-:W0:Y:S02]  /*02e0*/  MUFU.EX2 R25, R0 ;  /* 0x0000000000197308 */ /* 0x000e240000000800 */
[----:B0-----:R-:W-:-:S04]  /*02f0*/  @!P0 FMUL R25, R25, R25 ;  /* 0x0000001919198220 */ /* 0x001fc80000400000 */
[----:B------:R-:W-:Y:S01]  /*0300*/  FADD R7, R25, 1 ;  /* 0x3f80000019077421 */ /* 0x000fe20000000000 */
[----:B------:R0:W-:Y:S03]  /*0310*/  STG.E desc[UR4][R8.64], R25 ;  /* 0x0000001908007986 */ /* 0x0001e6000c101904 */
[----:B------:R-:W1:Y:S01]  /*0320*/  MUFU.LG2 R6, R7 ;  /* 0x0000000700067308 */ /* 0x000e620000000c00 */
[----:B------:R2:W-:Y:S01]  /*0330*/  STG.E desc[UR4][R10.64], R7 ;  /* 0x000000070a007986 */ /* 0x0005e2000c101904 */
[----:B-1----:R-:W-:-:S04]  /*0340*/  FMUL R6, R6, 0.69314718246459960938 ;  /* 0x3f31721806067820 */ /* 0x002fc80000400000 */
[----:B------:R-:W-:Y:S01]  /*0350*/  FADD R24, R6, R6 ;  /* 0x0000000606187221 */ /* 0x000fe20000000000 */
[----:B------:R1:W-:Y:S03]  /*0360*/  STG.E desc[UR4][R12.64], R6 ;  /* 0x000000060c007986 */ /* 0x0003e6000c101904 */
[----:B------:R-:W-:Y:S01]  /*0370*/  FMUL R26, R24, 1.4426950216293334961 ;  /* 0x3fb8aa3b181a7820 */ /* 0x000fe20000400000 */
[----:B------:R1:W-:Y:S04]  /*0380*/  STG.E desc[UR4][R14.64], R24 ;  /* 0x000000180e007986 */ /* 0x0003e8000c101904 */
[----:B------:R-:W-:-:S13]  /*0390*/  FSETP.GEU.AND P0, PT, R26, -126, PT ;  /* 0xc2fc00001a00780b */ /* 0x000fda0003f0e000 */
[----:B------:R-:W-:-:S04]  /*03a0*/  @!P0 FMUL R26, R26, 0.5 ;  /* 0x3f0000001a1a8820 */ /* 0x000fc80000400000 */
[----:B------:R-:W3:Y:S02]  /*03b0*/  MUFU.EX2 R0, R26 ;  /* 0x0000001a00007308 */ /* 0x000ee40000000800 */
[----:B---3--:R-:W-:-:S04]  /*03c0*/  @!P0 FMUL R0, R0, R0 ;  /* 0x0000000000008220 */ /* 0x008fc80000400000 */
[C---:B------:R-:W-:Y:S01]  /*03d0*/  FADD R26, R0.reuse, 1 ;  /* 0x3f800000001a7421 */ /* 0x040fe20000000000 */
[----:B0-----:R-:W-:Y:S01]  /*03e0*/  FADD R9, R0, -1 ;  /* 0xbf80000000097421 */ /* 0x001fe20000000000 */
[----:B------:R1:W-:Y:S02]  /*03f0*/  STG.E desc[UR4][R16.64], R0 ;  /* 0x0000000010007986 */ /* 0x0003e4000c101904 */
[----:B------:R-:W0:Y:S02]  /*0400*/  MUFU.RCP R27, R26 ;  /* 0x0000001a001b7308 */ /* 0x000e240000001000 */
[----:B------:R1:W-:Y:S04]  /*0410*/  STG.E desc[UR4][R18.64], R9 ;  /* 0x0000000912007986 */ /* 0x0003e8000c101904 */
[----:B------:R1:W-:Y:S02]  /*0420*/  STG.E desc[UR4][R20.64], R26 ;  /* 0x0000001a14007986 */ /* 0x0003e4000c101904 */
[----:B------:R-:W3:Y:S01]  /*0430*/  FCHK P0, R9, R26 ;  /* 0x0000001a09007302 */ /* 0x000ee20000000000 */
[----:B0-----:R-:W-:-:S04]  /*0440*/  FFMA R8, -R26, R27, 1 ;  /* 0x3f8000001a087423 */ /* 0x001fc8000000011b */
[----:B------:R-:W-:-:S04]  /*0450*/  FFMA R8, R27, R8, R27 ;  /* 0x000000081b087223 */ /* 0x000fc8000000001b */
[----:B--2---:R-:W-:-:S04]  /*0460*/  FFMA R7, R9, R8, RZ ;  /* 0x0000000809077223 */ /* 0x004fc800000000ff */
[----:B------:R-:W-:-:S04]  /*0470*/  FFMA R10, -R26, R7, R9 ;  /* 0x000000071a0a7223 */ /* 0x000fc80000000109 */
[----:B------:R-:W-:Y:S01]  /*0480*/  FFMA R22, R8, R10, R7 ;  /* 0x0000000a08167223 */ /* 0x000fe20000000007 */
[----:B-1-3--:R-:W-:Y:S06]  /*0490*/  @!P0 BRA `(.L_x_1) ;  /* 0x00000000000c8947 */ /* 0x00afec0003800000 */
[----:B------:R-:W-:-:S07]  /*04a0*/  MOV R6, 0x4c0 ;  /* 0x000004c000067802 */ /* 0x000fce0000000f00 */
[----:B------:R-:W-:Y:S05]  /*04b0*/  CALL.REL.NOINC `($__internal_0_$__cuda_sm3x_div_rn_noftz_f32_slowpath) ;  /* 0x00000000003c7944 */ /* 0x000fea0003c00000 */
[----:B------:R-:W-:-:S07]  /*04c0*/  IMAD.MOV.U32 R22, RZ, RZ, R0 ;  /* 0x000000ffff167224 */ /* 0x000fce00078e0000 */
.L_x_1:
[----:B------:R-:W-:Y:S05]  /*04d0*/  BSYNC.RECONVERGENT B0 ;  /* 0x0000000000007941 */ /* 0x000fea0003800200 */
.L_x_0:
[----:B------:R-:W0:Y:S08]  /*04e0*/  LDC.64 R6, c[0x4][0x40] ;  /* 0x01001000ff067b82 */ /* 0x000e300000000a00 */
[----:B------:R-:W1:Y:S08]  /*04f0*/  LDC.64 R8, c[0x4][0x48] ;  /* 0x01001200ff087b82 */ /* 0x000e700000000a00 */
[----:B------:R-:W2:Y:S01]  /*0500*/  LDC.64 R10, c[0x0][0x388] ;  /* 0x0000e200ff0a7b82 */ /* 0x000ea20000000a00 */
[----:B0-----:R-:W-:-:S04]  /*0510*/  IMAD.WIDE.U32 R6, R3, 0x20, R6 ;  /* 0x0000002003067825 */ /* 0x001fc800078e0006 */
[----:B------:R-:W-:-:S04]  /*0520*/  IMAD.WIDE R6, R2, 0x4, R6 ;  /* 0x0000000402067825 */ /* 0x000fc800078e0206 */
[----:B-1----:R-:W-:-:S04]  /*0530*/  IMAD.WIDE.U32 R8, R3, 0x20, R8 ;  /* 0x0000002003087825 */ /* 0x002fc800078e0008 */
[----:B------:R-:W-:Y:S01]  /*0540*/  FMUL R3, R5, R22 ;  /* 0x0000001605037220 */ /* 0x000fe20000400000 */
[----:B------:R-:W-:Y:S01]  /*0550*/  STG.E desc[UR4][R6.64], R22 ;  /* 0x0000001606007986 */ /* 0x000fe2000c101904 */
[----:B------:R-:W-:-:S04]  /*0560*/  IMAD.WIDE R8, R2, 0x4, R8 ;  /* 0x0000000402087825 */ /* 0x000fc800078e0208 */
[----:B--2---:R-:W-:Y:S01]  /*0570*/  IMAD.WIDE R4, R4, 0x4, R10 ;  /* 0x0000000404047825 */ /* 0x004fe200078e020a */
[----:B------:R-:W-:Y:S04]  /*0580*/  STG.E desc[UR4][R8.64], R3 ;  /* 0x0000000308007986 */ /* 0x000fe8000c101904 */
[----:B------:R-:W-:Y:S01]  /*0590*/  STG.E desc[UR4][R4.64], R3 ;  /* 0x0000000304007986 */ /* 0x000fe2000c101904 */
[----:B------:R-:W-:Y:S05]  /*05a0*/  EXIT ;  /* 0x000000000000794d */ /* 0x000fea0003800000 */
        .weak           $__internal_0_$__cuda_sm3x_div_rn_noftz_f32_slowpath
        .type           $__internal_0_$__cuda_sm3x_div_rn_noftz_f32_slowpath,@function
        .size           $__internal_0_$__cuda_sm3x_div_rn_noftz_f32_slowpath,(.L_x_14 - $__internal_0_$__cuda_sm3x_div_rn_noftz_f32_slowpath)
$__internal_0_$__cuda_sm3x_div_rn_noftz_f32_slowpath:
[--C-:B------:R-:W-:Y:S01]  /*05b0*/  SHF.R.U32.HI R8, RZ, 0x17, R26.reuse ;  /* 0x00000017ff087819 */ /* 0x100fe2000001161a */
[----:B------:R-:W-:Y:S01]  /*05c0*/  BSSY.RECONVERGENT B1, `(.L_x_2) ;  /* 0x0000064000017945 */ /* 0x000fe20003800200 */
[----:B------:R-:W-:Y:S01]  /*05d0*/  SHF.R.U32.HI R0, RZ, 0x17, R9 ;  /* 0x00000017ff007819 */ /* 0x000fe20000011609 */
[----:B------:R-:W-:Y:S01]  /*05e0*/  IMAD.MOV.U32 R11, RZ, RZ, R26 ;  /* 0x000000ffff0b7224 */ /* 0x000fe200078e001a */
[----:B------:R-:W-:Y:S02]  /*05f0*/  LOP3.LUT R8, R8, 0xff, RZ, 0xc0, !PT ;  /* 0x000000ff08087812 */ /* 0x000fe400078ec0ff */
[----:B------:R-:W-:Y:S02]  /*0600*/  LOP3.LUT R0, R0, 0xff, RZ, 0xc0, !PT ;  /* 0x000000ff00007812 */ /* 0x000fe400078ec0ff */
[----:B------:R-:W-:Y:S02]  /*0610*/  IADD3 R13, PT, PT, R8, -0x1, RZ ;  /* 0xffffffff080d7810 */ /* 0x000fe40007ffe0ff */
[----:B------:R-:W-:Y:S01]  /*0620*/  MOV R10, R9 ;  /* 0x00000009000a7202 */ /* 0x000fe20000000f00 */
[----:B------:R-:W-:Y:S01]  /*0630*/  VIADD R12, R0, 0xffffffff ;  /* 0xffffffff000c7836 */ /* 0x000fe20000000000 */
[----:B------:R-:W-:-:S04]  /*0640*/  ISETP.GT.U32.AND P0, PT, R13, 0xfd, PT ;  /* 0x000000fd0d00780c */ /* 0x000fc80003f04070 */
[----:B------:R-:W-:-:S13]  /*0650*/  ISETP.GT.U32.OR P0, PT, R12, 0xfd, P0 ;  /* 0x000000fd0c00780c */ /* 0x000fda0000704470 */
[----:B------:R-:W-:Y:S01]  /*0660*/  @!P0 MOV R7, RZ ;  /* 0x000000ff00078202 */ /* 0x000fe20000000f00 */
[----:B------:R-:W-:Y:S06]  /*0670*/  @!P0 BRA `(.L_x_3) ;  /* 0x00000000005c8947 */ /* 0x000fec0003800000 */
[----:B------:R-:W-:Y:S02]  /*0680*/  FSETP.GTU.FTZ.AND P0, PT, |R9|, +INF , PT ;  /* 0x7f8000000900780b */ /* 0x000fe40003f1c200 */
[----:B------:R-:W-:-:S04]  /*0690*/  FSETP.GTU.FTZ.AND P1, PT, |R26|, +INF , PT ;  /* 0x7f8000001a00780b */ /* 0x000fc80003f3c200 */
[----:B------:R-:W-:-:S13]  /*06a0*/  PLOP3.LUT P0, PT, P0, P1, PT, 0xf8, 0x8f ;  /* 0x00000000008f781c */ /* 0x000fda0000703f70 */
[----:B------:R-:W-:Y:S05]  /*06b0*/  @P0 BRA `(.L_x_4) ;  /* 0x00000004004c0947 */ /* 0x000fea0003800000 */
[----:B------:R-:W-:-:S13]  /*06c0*/  LOP3.LUT P0, RZ, R11, 0x7fffffff, R10, 0xc8, !PT ;  /* 0x7fffffff0bff7812 */ /* 0x000fda000780c80a */
[----:B------:R-:W-:Y:S05]  /*06d0*/  @!P0 BRA `(.L_x_5) ;  /* 0x00000004003c8947 */ /* 0x000fea0003800000 */
[C---:B------:R-:W-:Y:S02]  /*06e0*/  FSETP.NEU.FTZ.AND P2, PT, |R9|.reuse, +INF , PT ;  /* 0x7f8000000900780b */ /* 0x040fe40003f5d200 */
[----:B------:R-:W-:Y:S02]  /*06f0*/  FSETP.NEU.FTZ.AND P1, PT, |R26|, +INF , PT ;  /* 0x7f8000001a00780b */ /* 0x000fe40003f3d200 */
[----:B------:R-:W-:-:S11]  /*0700*/  FSETP.NEU.FTZ.AND P0, PT, |R9|, +INF , PT ;  /* 0x7f8000000900780b */ /* 0x000fd60003f1d200 */
[----:B------:R-:W-:Y:S05]  /*0710*/  @!P1 BRA !P2, `(.L_x_5) ;  /* 0x00000004002c9947 */ /* 0x000fea0005000000 */
[----:B------:R-:W-:-:S04]  /*0720*/  LOP3.LUT P2, RZ, R10, 0x7fffffff, RZ, 0xc0, !PT ;  /* 0x7fffffff0aff7812 */ /* 0x000fc8000784c0ff */
[----:B------:R-:W-:-:S13]  /*0730*/  PLOP3.LUT P1, PT, P1, P2, PT, 0x2f, 0xf2 ;  /* 0x0000000000f2781c */ /* 0x000fda0000f24577 */
[----:B------:R-:W-:Y:S05]  /*0740*/  @P1 BRA `(.L_x_6) ;  /* 0x0000000400181947 */ /* 0x000fea0003800000 */
[----:B------:R-:W-:-:S04]  /*0750*/  LOP3.LUT P1, RZ, R11, 0x7fffffff, RZ, 0xc0, !PT ;  /* 0x7fffffff0bff7812 */ /* 0x000fc8000782c0ff */
[----:B------:R-:W-:-:S13]  /*0760*/  PLOP3.LUT P0, PT, P0, P1, PT, 0x2f, 0xf2 ;  /* 0x0000000000f2781c */ /* 0x000fda0000702577 */
[----:B------:R-:W-:Y:S05]  /*0770*/  @P0 BRA `(.L_x_7) ;  /* 0x0000000400000947 */ /* 0x000fea0003800000 */
[----:B------:R-:W-:Y:S02]  /*0780*/  ISETP.GE.AND P0, PT, R12, RZ, PT ;  /* 0x000000ff0c00720c */ /* 0x000fe40003f06270 */
[----:B------:R-:W-:-:S11]  /*0790*/  ISETP.GE.AND P1, PT, R13, RZ, PT ;  /* 0x000000ff0d00720c */ /* 0x000fd60003f26270 */
[----:B------:R-:W-:Y:S01]  /*07a0*/  @P0 IMAD.MOV.U32 R7, RZ, RZ, RZ ;  /* 0x000000ffff070224 */ /* 0x000fe200078e00ff */
[----:B------:R-:W-:Y:S01]  /*07b0*/  @!P0 MOV R7, 0xffffffc0 ;  /* 0xffffffc000078802 */ /* 0x000fe20000000f00 */
[----:B------:R-:W-:Y:S01]  /*07c0*/  @!P0 FFMA R10, R9, 1.84467440737095516160e+19, RZ ;  /* 0x5f800000090a8823 */ /* 0x000fe200000000ff */
[----:B------:R-:W-:-:S03]  /*07d0*/  @!P1 FFMA R11, R26, 1.84467440737095516160e+19, RZ ;  /* 0x5f8000001a0b9823 */ /* 0x000fc600000000ff */
[----:B------:R-:W-:-:S07]  /*07e0*/  @!P1 VIADD R7, R7, 0x40 ;  /* 0x0000004007079836 */ /* 0x000fce0000000000 */
.L_x_3:
[----:B------:R-:W-:Y:S01]  /*07f0*/  LEA R12, R8, 0xc0800000, 0x17 ;  /* 0xc0800000080c7811 */ /* 0x000fe200078eb8ff */
[----:B------:R-:W-:Y:S01]  /*0800*/  VIADD R9, R0, 0xffffff81 ;  /* 0xffffff8100097836 */ /* 0x000fe20000000000 */
[----:B------:R-:W-:Y:S02]  /*0810*/  BSSY.RECONVERGENT B2, `(.L_x_8) ;  /* 0x0000035000027945 */ /* 0x000fe40003800200 */
[----:B------:R-:W-:Y:S01]  /*0820*/  IADD3 R12, PT, PT, -R12, R11, RZ ;  /* 0x0000000b0c0c7210 */ /* 0x000fe20007ffe1ff */
[----:B------:R-:W-:-:S03]  /*0830*/  IMAD R0, R9, -0x800000, R10 ;  /* 0xff80000009007824 */ /* 0x000fc600078e020a */
[----:B------:R-:W0:Y:S01]  /*0840*/  MUFU.RCP R11, R12 ;  /* 0x0000000c000b7308 */ /* 0x000e220000001000 */
[----:B------:R-:W-:-:S04]  /*0850*/  FADD.FTZ R13, -R12, -RZ ;  /* 0x800000ff0c0d7221 */ /* 0x000fc80000010100 */
[----:B0-----:R-:W-:-:S04]  /*0860*/  FFMA R14, R11, R13, 1 ;  /* 0x3f8000000b0e7423 */ /* 0x001fc8000000000d */
[----:B------:R-:W-:-:S04]  /*0870*/  FFMA R15, R11, R14, R11 ;  /* 0x0000000e0b0f7223 */ /* 0x000fc8000000000b */
[----:B------:R-:W-:-:S04]  /*0880*/  FFMA R10, R0, R15, RZ ;  /* 0x0000000f000a7223 */ /* 0x000fc800000000ff */
[----:B------:R-:W-:-:S04]  /*0890*/  FFMA R11, R13, R10, R0 ;  /* 0x0000000a0d0b7223 */ /* 0x000fc80000000000 */
[----:B------:R-:W-:Y:S01]  /*08a0*/  FFMA R14, R15, R11, R10 ;  /* 0x0000000b0f0e7223 */ /* 0x000fe2000000000a */
[----:B------:R-:W-:-:S03]  /*08b0*/  IADD3 R10, PT, PT, R9, 0x7f, -R8 ;  /* 0x0000007f090a7810 */ /* 0x000fc60007ffe808 */
[----:B------:R-:W-:Y:S01]  /*08c0*/  FFMA R13, R13, R14, R0 ;  /* 0x0000000e0d0d7223 */ /* 0x000fe20000000000 */
[----:B------:R-:W-:-:S03]  /*08d0*/  IADD3 R7, PT, PT, R10, R7, RZ ;  /* 0x000000070a077210 */ /* 0x000fc60007ffe0ff */
[----:B------:R-:W-:-:S05]  /*08e0*/  FFMA R0, R15, R13, R14 ;  /* 0x0000000d0f007223 */ /* 0x000fca000000000e */
[----:B------:R-:W-:-:S04]  /*08f0*/  SHF.R.U32.HI R8, RZ, 0x17, R0 ;  /* 0x00000017ff087819 */ /* 0x000fc80000011600 */
[----:B------:R-:W-:-:S04]  /*0900*/  LOP3.LUT R8, R8, 0xff, RZ, 0xc0, !PT ;  /* 0x000000ff08087812 */ /* 0x000fc800078ec0ff */
[----:B------:R-:W-:-:S05]  /*0910*/  IADD3 R11, PT, PT, R8, R7, RZ ;  /* 0x00000007080b7210 */ /* 0x000fca0007ffe0ff */
[----:B------:R-:W-:-:S05]  /*0920*/  VIADD R8, R11, 0xffffffff ;  /* 0xffffffff0b087836 */ /* 0x000fca0000000000 */
[----:B------:R-:W-:-:S13]  /*0930*/  ISETP.GE.U32.AND P0, PT, R8, 0xfe, PT ;  /* 0x000000fe0800780c */ /* 0x000fda0003f06070 */
[----:B------:R-:W-:Y:S05]  /*0940*/  @!P0 BRA `(.L_x_9) ;  /* 0x0000000000808947 */ /* 0x000fea0003800000 */
[----:B------:R-:W-:-:S13]  /*0950*/  ISETP.GT.AND P0, PT, R11, 0xfe, PT ;  /* 0x000000fe0b00780c */ /* 0x000fda0003f04270 */
[----:B------:R-:W-:Y:S05]  /*0960*/  @P0 BRA `(.L_x_10) ;  /* 0x00000000006c0947 */ /* 0x000fea0003800000 */
[----:B------:R-:W-:-:S13]  /*0970*/  ISETP.GE.AND P0, PT, R11, 0x1, PT ;  /* 0x000000010b00780c */ /* 0x000fda0003f06270 */
[----:B------:R-:W-:Y:S05]  /*0980*/  @P0 BRA `(.L_x_11) ;  /* 0x0000000000740947 */ /* 0x000fea0003800000 */
[----:B------:R-:W-:Y:S02]  /*0990*/  ISETP.GE.AND P0, PT, R11, -0x18, PT ;  /* 0xffffffe80b00780c */ /* 0x000fe40003f06270 */
[----:B------:R-:W-:-:S11]  /*09a0*/  LOP3.LUT R0, R0, 0x80000000, RZ, 0xc0, !PT ;  /* 0x8000000000007812 */ /* 0x000fd600078ec0ff */
[----:B------:R-:W-:Y:S05]  /*09b0*/  @!P0 BRA `(.L_x_11) ;  /* 0x0000000000688947 */ /* 0x000fea0003800000 */
[-CC-:B------:R-:W-:Y:S01]  /*09c0*/  FFMA.RZ R7, R15, R13.reuse, R14.reuse ;  /* 0x0000000d0f077223 */ /* 0x180fe2000000c00e */
[----:B------:R-:W-:Y:S01]  /*09d0*/  IADD3 R10, PT, PT, R11, 0x20, RZ ;  /* 0x000000200b0a7810 */ /* 0x000fe20007ffe0ff */
[-CC-:B------:R-:W-:Y:S01]  /*09e0*/  FFMA.RM R8, R15, R13.reuse, R14.reuse ;  /* 0x0000000d0f087223 */ /* 0x180fe2000000400e */
[----:B------:R-:W-:Y:S02]  /*09f0*/  ISETP.NE.AND P2, PT, R11, RZ, PT ;  /* 0x000000ff0b00720c */ /* 0x000fe40003f45270 */
[----:B------:R-:W-:Y:S01]  /*0a00*/  LOP3.LUT R9, R7, 0x7fffff, RZ, 0xc0, !PT ;  /* 0x007fffff07097812 */ /* 0x000fe200078ec0ff */
[----:B------:R-:W-:Y:S01]  /*0a10*/  FFMA.RP R7, R15, R13, R14 ;  /* 0x0000000d0f077223 */ /* 0x000fe2000000800e */
[----:B------:R-:W-:Y:S02]  /*0a20*/  ISETP.NE.AND P1, PT, R11, RZ, PT ;  /* 0x000000ff0b00720c */ /* 0x000fe40003f25270 */
[----:B------:R-:W-:Y:S02]  /*0a30*/  LOP3.LUT R9, R9, 0x800000, RZ, 0xfc, !PT ;  /* 0x0080000009097812 */ /* 0x000fe400078efcff */
[----:B------:R-:W-:-:S02]  /*0a40*/  IADD3 R11, PT, PT, -R11, RZ, RZ ;  /* 0x000000ff0b0b7210 */ /* 0x000fc40007ffe1ff */
[----:B------:R-:W-:Y:S02]  /*0a50*/  SHF.L.U32 R10, R9, R10, RZ ;  /* 0x0000000a090a7219 */ /* 0x000fe400000006ff */
[----:B------:R-:W-:Y:S02]  /*0a60*/  FSETP.NEU.FTZ.AND P0, PT, R7, R8, PT ;  /* 0x000000080700720b */ /* 0x000fe40003f1d000 */
[----:B------:R-:W-:Y:S02]  /*0a70*/  SEL R8, R11, RZ, P2 ;  /* 0x000000ff0b087207 */ /* 0x000fe40001000000 */
[----:B------:R-:W-:Y:S02]  /*0a80*/  ISETP.NE.AND P1, PT, R10, RZ, P1 ;  /* 0x000000ff0a00720c */ /* 0x000fe40000f25270 */
[----:B------:R-:W-:Y:S02]  /*0a90*/  SHF.R.U32.HI R8, RZ, R8, R9 ;  /* 0x00000008ff087219 */ /* 0x000fe40000011609 */
[----:B------:R-:W-:-:S02]  /*0aa0*/  PLOP3.LUT P0, PT, P0, P1, PT, 0xf8, 0x8f ;  /* 0x00000000008f781c */ /* 0x000fc40000703f70 */
[----:B------:R-:W-:Y:S02]  /*0ab0*/  SHF.R.U32.HI R10, RZ, 0x1, R8 ;  /* 0x00000001ff0a7819 */ /* 0x000fe40000011608 */
[----:B------:R-:W-:-:S04]  /*0ac0*/  SEL R7, RZ, 0x1, !P0 ;  /* 0x00000001ff077807 */ /* 0x000fc80004000000 */
[----:B------:R-:W-:-:S04]  /*0ad0*/  LOP3.LUT R7, R7, 0x1, R10, 0xf8, !PT ;  /* 0x0000000107077812 */ /* 0x000fc800078ef80a */
[----:B------:R-:W-:-:S05]  /*0ae0*/  LOP3.LUT R7, R7, R8, RZ, 0xc0, !PT ;  /* 0x0000000807077212 */ /* 0x000fca00078ec0ff */
[----:B------:R-:W-:-:S05]  /*0af0*/  IMAD.IADD R7, R10, 0x1, R7 ;  /* 0x000000010a077824 */ /* 0x000fca00078e0207 */
[----:B------:R-:W-:Y:S01]  /*0b00*/  LOP3.LUT R0, R7, R0, RZ, 0xfc, !PT ;  /* 0x0000000007007212 */ /* 0x000fe200078efcff */
[----:B------:R-:W-:Y:S06]  /*0b10*/  BRA `(.L_x_11) ;  /* 0x0000000000107947 */ /* 0x000fec0003800000 */
.L_x_10:
[----:B------:R-:W-:-:S04]  /*0b20*/  LOP3.LUT R0, R0, 0x80000000, RZ, 0xc0, !PT ;  /* 0x8000000000007812 */ /* 0x000fc800078ec0ff */
[----:B------:R-:W-:Y:S01]  /*0b30*/  LOP3.LUT R0, R0, 0x7f800000, RZ, 0xfc, !PT ;  /* 0x7f80000000007812 */ /* 0x000fe200078efcff */
[----:B------:R-:W-:Y:S06]  /*0b40*/  BRA `(.L_x_11) ;  /* 0x0000000000047947 */ /* 0x000fec0003800000 */
.L_x_9:
[----:B------:R-:W-:-:S07]  /*0b50*/  LEA R0, R7, R0, 0x17 ;  /* 0x0000000007007211 */ /* 0x000fce00078eb8ff */
.L_x_11:
[----:B------:R-:W-:Y:S05]  /*0b60*/  BSYNC.RECONVERGENT B2 ;  /* 0x0000000000027941 */ /* 0x000fea0003800200 */
.L_x_8:
[----:B------:R-:W-:Y:S05]  /*0b70*/  BRA `(.L_x_12) ;  /* 0x0000000000207947 */ /* 0x000fea0003800000 */
.L_x_7:
[----:B------:R-:W-:-:S04]  /*0b80*/  LOP3.LUT R0, R11, 0x80000000, R10, 0x48, !PT ;  /* 0x800000000b007812 */ /* 0x000fc800078e480a */
[----:B------:R-:W-:Y:S01]  /*0b90*/  LOP3.LUT R0, R0, 0x7f800000, RZ, 0xfc, !PT ;  /* 0x7f80000000007812 */ /* 0x000fe200078efcff */
[----:B------:R-:W-:Y:S06]  /*0ba0*/  BRA `(.L_x_12) ;  /* 0x0000000000147947 */ /* 0x000fec0003800000 */
.L_x_6:
[----:B------:R-:W-:Y:S01]  /*0bb0*/  LOP3.LUT R0, R11, 0x80000000, R10, 0x48, !PT ;  /* 0x800000000b007812 */ /* 0x000fe200078e480a */
[----:B------:R-:W-:Y:S06]  /*0bc0*/  BRA `(.L_x_12) ;  /* 0x00000000000c7947 */ /* 0x000fec0003800000 */
.L_x_5:
[----:B------:R-:W0:Y:S01]  /*0bd0*/  MUFU.RSQ R0, -QNAN ;  /* 0xffc0000000007908 */ /* 0x000e220000001400 */
[----:B------:R-:W-:Y:S05]  /*0be0*/  BRA `(.L_x_12) ;  /* 0x0000000000047947 */ /* 0x000fea0003800000 */
.L_x_4:
[----:B------:R-:W-:-:S07]  /*0bf0*/  FADD.FTZ R0, R9, R26 ;  /* 0x0000001a09007221 */ /* 0x000fce0000010000 */
.L_x_12:
[----:B------:R-:W-:Y:S05]  /*0c00*/  BSYNC.RECONVERGENT B1 ;  /* 0x0000000000017941 */ /* 0x000fea0003800200 */
.L_x_2:
[----:B------:R-:W-:-:S04]  /*0c10*/  HFMA2 R7, -RZ, RZ, 0, 0 ;  /* 0x00000000ff077431 */ /* 0x000fc800000001ff */
[----:B0-----:R-:W-:Y:S05]  /*0c20*/  RET.REL.NODEC R6 `(_Z13F_mish_kernelPfS_) ;  /* 0xfffffff006f47950 */ /* 0x001fea0003c3ffff */
.L_x_13:
[----:B------:R-:W-:-:S00]  /*0c30*/  BRA `(.L_x_13) ;  /* 0xfffffffc00fc7947 */ /* 0x000fc0000383ffff */
[----:B------:R-:W-:-:S00]  /*0c40*/  NOP ;  /* 0x0000000000007918 */ /* 0x000fc00000000000 */
        /* <DEDUP_REMOVED lines=11> */
.L_x_14:


//--------------------- .nv.shared.reserved.0     --------------------------
	.section	.nv.shared.reserved.0,"aw",@nobits
	.weak		__nv_reservedSMEM_offset_0_alias
	.size		__nv_reservedSMEM_offset_0_alias, 0, 64
	.other		__nv_reservedSMEM_offset_0_alias,@"STO_CUDA_RESERVED_SHARED STV_DEFAULT"
__nv_reservedSMEM_offset_0_alias:
	.zero		0
	.zero		64


//--------------------- .nv.global                --------------------------
	.section	.nv.global,"aw",@nobits
	.align	4
.nv.global:
	.type		tanh_out,@object
	.size		tanh_out,(x - tanh_out)
tanh_out:
	.zero		256
	.type		x,@object
	.size		x,(sp_2 - x)
x:
	.zero		256
	.type		sp_2,@object
	.size		sp_2,(one_plus_exp - sp_2)
sp_2:
	.zero		256
	.type		one_plus_exp,@object
	.size		one_plus_exp,(tanh_num - one_plus_exp)
one_plus_exp:
	.zero		256
	.type		tanh_num,@object
	.size		tanh_num,(result - tanh_num)
tanh_num:
	.zero		256
	.type		result,@object
	.size		result,(exp_x - result)
result:
	.zero		256
	.type		exp_x,@object
	.size		exp_x,(exp_2sp - exp_x)
exp_x:
	.zero		256
	.type		exp_2sp,@object
	.size		exp_2sp,(softplus - exp_2sp)
exp_2sp:
	.zero		256
	.type		softplus,@object
	.size		softplus,(tanh_den - softplus)
softplus:
	.zero		256
	.type		tanh_den,@object
	.size		tanh_den,(.L_7 - tanh_den)
tanh_den:
	.zero		256
.L_7:


//--------------------- .nv.constant0._Z13F_mish_kernelPfS_ --------------------------
	.section	.nv.constant0._Z13F_mish_kernelPfS_,"a",@progbits
	.sectionflags	@""
	.align	4
.nv.constant0._Z13F_mish_kernelPfS_:
	.zero		912


//--------------------- SYMBOLS --------------------------

	.type		.nv.reservedSmem.offset0,@object
	.size		.nv.reservedSmem.offset0,0x4
